	.version 2.1
	.target sm_20
	// compiled with /usr/local/cuda3.1/cuda/open64/lib//be
	// nvopencc 3.1 built on 2010-06-07

	//-----------------------------------------------------------
	// Compiling /tmp/tmpxft_00001cb8_00000000-7_BlackScholes.cpp3.i (/tmp/ccBI#.af840R)
	//-----------------------------------------------------------

	//-----------------------------------------------------------
	// Options:
	//-----------------------------------------------------------
	//  Target:ptx, ISA:sm_20, Endian:little, Pointer Size:64
	//  -O3	(Optimization level)
	//  -g0	(Debug level)
	//  -m2	(Report advisories)
	//-----------------------------------------------------------

	.file	1	"<command-line>"
	.file	2	"/tmp/tmpxft_00001cb8_00000000-6_BlackScholes.cudafe2.gpu"
	.file	3	"/usr/lib/gcc/x86_64-linux-gnu/4.4.3/include/stddef.h"
	.file	4	"/usr/local/cuda3.1/cuda/bin/../include/crt/device_runtime.h"
	.file	5	"/usr/local/cuda3.1/cuda/bin/../include/host_defines.h"
	.file	6	"/usr/local/cuda3.1/cuda/bin/../include/builtin_types.h"
	.file	7	"/usr/local/cuda3.1/cuda/bin/../include/device_types.h"
	.file	8	"/usr/local/cuda3.1/cuda/bin/../include/driver_types.h"
	.file	9	"/usr/local/cuda3.1/cuda/bin/../include/surface_types.h"
	.file	10	"/usr/local/cuda3.1/cuda/bin/../include/texture_types.h"
	.file	11	"/usr/local/cuda3.1/cuda/bin/../include/vector_types.h"
	.file	12	"/usr/local/cuda3.1/cuda/bin/../include/device_launch_parameters.h"
	.file	13	"/usr/local/cuda3.1/cuda/bin/../include/crt/storage_class.h"
	.file	14	"/usr/include/bits/types.h"
	.file	15	"/usr/include/time.h"
	.file	16	"/usr/local/cuda3.1/cuda/bin/../include/texture_fetch_functions.h"
	.file	17	"/usr/local/cuda3.1/cuda/bin/../include/common_functions.h"
	.file	18	"/usr/local/cuda3.1/cuda/bin/../include/math_functions.h"
	.file	19	"/usr/local/cuda3.1/cuda/bin/../include/math_constants.h"
	.file	20	"/usr/local/cuda3.1/cuda/bin/../include/device_functions.h"
	.file	21	"/usr/local/cuda3.1/cuda/bin/../include/sm_11_atomic_functions.h"
	.file	22	"/usr/local/cuda3.1/cuda/bin/../include/sm_12_atomic_functions.h"
	.file	23	"/usr/local/cuda3.1/cuda/bin/../include/sm_13_double_functions.h"
	.file	24	"/usr/local/cuda3.1/cuda/bin/../include/sm_20_atomic_functions.h"
	.file	25	"/usr/local/cuda3.1/cuda/bin/../include/sm_20_intrinsics.h"
	.file	26	"/usr/local/cuda3.1/cuda/bin/../include/surface_functions.h"
	.file	27	"/usr/local/cuda3.1/cuda/bin/../include/math_functions_dbl_ptx3.h"
	.file	28	"/home/andrew/repositories/gpuocelot/tests/cuda2.2/tests/BlackScholes/BlackScholes_kernel.cuh"


	.entry _Z15BlackScholesGPUPfS_S_S_S_ffi (
		.param .u64 __cudaparm__Z15BlackScholesGPUPfS_S_S_S_ffi_d_CallResult,
		.param .u64 __cudaparm__Z15BlackScholesGPUPfS_S_S_S_ffi_d_PutResult,
		.param .u64 __cudaparm__Z15BlackScholesGPUPfS_S_S_S_ffi_d_StockPrice,
		.param .u64 __cudaparm__Z15BlackScholesGPUPfS_S_S_S_ffi_d_OptionStrike,
		.param .u64 __cudaparm__Z15BlackScholesGPUPfS_S_S_S_ffi_d_OptionYears,
		.param .f32 __cudaparm__Z15BlackScholesGPUPfS_S_S_S_ffi_Riskfree,
		.param .f32 __cudaparm__Z15BlackScholesGPUPfS_S_S_S_ffi_Volatility,
		.param .s32 __cudaparm__Z15BlackScholesGPUPfS_S_S_S_ffi_optN)
	{
	.reg .u32 %r<11>;
	.reg .u64 %rd<16>;
	.reg .f32 %f<92>;
	.reg .pred %p<6>;
	.loc	28	103	0
$LDWbegin__Z15BlackScholesGPUPfS_S_S_S_ffi:
	.loc	28	112	0
	mov.u32 	%r1, %ntid.x;
	mov.u32 	%r2, %ctaid.x;
	mul.lo.u32 	%r3, %r2, %r1;
	mov.u32 	%r4, %tid.x;
	add.u32 	%r5, %r4, %r3;
	mov.s32 	%r6, %r5;
	ld.param.s32 	%r7, [__cudaparm__Z15BlackScholesGPUPfS_S_S_S_ffi_optN];
	setp.le.s32 	%p1, %r7, %r5;
	@%p1 bra 	$Lt_0_2818;
	ld.param.f32 	%f1, [__cudaparm__Z15BlackScholesGPUPfS_S_S_S_ffi_Volatility];
	mov.f32 	%f2, 0f3f000000;     	// 0.5
	mul.f32 	%f3, %f1, %f2;
	mov.u32 	%r8, %nctaid.x;
	mul.lo.u32 	%r9, %r8, %r1;
	cvt.s64.s32 	%rd1, %r5;
	mul.wide.s32 	%rd2, %r5, 4;
	cvt.s64.u32 	%rd3, %r9;
	ld.param.f32 	%f4, [__cudaparm__Z15BlackScholesGPUPfS_S_S_S_ffi_Riskfree];
	fma.rn.f32 	%f5, %f1, %f3, %f4;
	ld.param.u64 	%rd4, [__cudaparm__Z15BlackScholesGPUPfS_S_S_S_ffi_d_StockPrice];
	add.u64 	%rd5, %rd4, %rd2;
	mul.wide.u32 	%rd6, %r9, 4;
	ld.param.u64 	%rd7, [__cudaparm__Z15BlackScholesGPUPfS_S_S_S_ffi_d_OptionStrike];
	add.u64 	%rd8, %rd7, %rd2;
	ld.param.u64 	%rd9, [__cudaparm__Z15BlackScholesGPUPfS_S_S_S_ffi_d_OptionYears];
	add.u64 	%rd10, %rd9, %rd2;
	ld.param.u64 	%rd11, [__cudaparm__Z15BlackScholesGPUPfS_S_S_S_ffi_d_CallResult];
	add.u64 	%rd12, %rd11, %rd2;
	ld.param.u64 	%rd13, [__cudaparm__Z15BlackScholesGPUPfS_S_S_S_ffi_d_PutResult];
	add.u64 	%rd14, %rd13, %rd2;
$Lt_0_3330:
 //<loop> Loop body line 112, nesting depth: 1, estimated iterations: unknown
	.loc	28	113	0
	ld.global.f32 	%f6, [%rd5+0];
	ld.global.f32 	%f7, [%rd8+0];
	ld.global.f32 	%f8, [%rd10+0];
	mul.f32 	%f9, %f8, %f4;
	div.rn.f32 	%f10, %f6, %f7;
	sqrt.rn.f32 	%f11, %f8;
	neg.f32 	%f12, %f9;
	lg2.approx.f32 	%f13, %f10;
	mul.f32 	%f14, %f11, %f1;
	mov.f32 	%f15, 0f3fb8aa3b;    	// 1.4427
	mul.f32 	%f16, %f12, %f15;
	mov.f32 	%f17, 0f3f317218;    	// 0.693147
	mul.f32 	%f18, %f13, %f17;
	ex2.approx.f32 	%f19, %f16;
	fma.rn.f32 	%f20, %f8, %f5, %f18;
	mul.f32 	%f21, %f19, %f7;
	div.rn.f32 	%f22, %f20, %f14;
	mul.f32 	%f23, %f1, %f11;
	sub.f32 	%f24, %f22, %f23;
	mov.f32 	%f25, 0f00000000;    	// 0
	setp.gt.f32 	%p2, %f22, %f25;
	mov.f32 	%f26, 0fbf000000;    	// -0.5
	mul.f32 	%f27, %f22, %f26;
	abs.f32 	%f28, %f22;
	mov.f32 	%f29, 0f00000000;    	// 0
	setp.gt.f32 	%p3, %f24, %f29;
	mov.f32 	%f30, 0fbf000000;    	// -0.5
	mul.f32 	%f31, %f24, %f30;
	abs.f32 	%f32, %f24;
	mul.f32 	%f33, %f22, %f27;
	mov.f32 	%f34, 0f3f800000;    	// 1
	mov.f32 	%f35, 0f3e6d3389;    	// 0.231642
	fma.rn.f32 	%f36, %f28, %f35, %f34;
	mul.f32 	%f37, %f24, %f31;
	mov.f32 	%f38, 0f3f800000;    	// 1
	mov.f32 	%f39, 0f3e6d3389;    	// 0.231642
	fma.rn.f32 	%f40, %f32, %f39, %f38;
	mov.f32 	%f41, 0f3fb8aa3b;    	// 1.4427
	mul.f32 	%f42, %f33, %f41;
	rcp.rn.f32 	%f43, %f36;
	mov.f32 	%f44, 0f3fb8aa3b;    	// 1.4427
	mul.f32 	%f45, %f37, %f44;
	rcp.rn.f32 	%f46, %f40;
	ex2.approx.f32 	%f47, %f42;
	mov.f32 	%f48, 0fbfe91eea;    	// -1.82126
	mov.f32 	%f49, 0f3faa466f;    	// 1.33027
	fma.rn.f32 	%f50, %f49, %f43, %f48;
	ex2.approx.f32 	%f51, %f45;
	mov.f32 	%f52, 0fbfe91eea;    	// -1.82126
	mov.f32 	%f53, 0f3faa466f;    	// 1.33027
	fma.rn.f32 	%f54, %f53, %f46, %f52;
	mov.f32 	%f55, 0f3ecc422a;    	// 0.398942
	mul.f32 	%f56, %f47, %f55;
	mov.f32 	%f57, 0f3fe40778;    	// 1.78148
	fma.rn.f32 	%f58, %f43, %f50, %f57;
	mov.f32 	%f59, 0f3ecc422a;    	// 0.398942
	mul.f32 	%f60, %f51, %f59;
	mov.f32 	%f61, 0f3fe40778;    	// 1.78148
	fma.rn.f32 	%f62, %f46, %f54, %f61;
	mov.f32 	%f63, 0fbeb68f87;    	// -0.356564
	fma.rn.f32 	%f64, %f43, %f58, %f63;
	mov.f32 	%f65, 0fbeb68f87;    	// -0.356564
	fma.rn.f32 	%f66, %f46, %f62, %f65;
	mov.f32 	%f67, 0f3ea385fa;    	// 0.319382
	fma.rn.f32 	%f68, %f43, %f64, %f67;
	mov.f32 	%f69, 0f3ea385fa;    	// 0.319382
	fma.rn.f32 	%f70, %f46, %f66, %f69;
	mul.f32 	%f71, %f43, %f68;
	mul.f32 	%f72, %f46, %f70;
	mul.f32 	%f73, %f56, %f71;
	mul.f32 	%f74, %f60, %f72;
	mov.f32 	%f75, 0f3f800000;    	// 1
	sub.f32 	%f76, %f75, %f73;
	mov.f32 	%f77, 0f3f800000;    	// 1
	sub.f32 	%f78, %f77, %f74;
	selp.f32 	%f79, %f76, %f73, %p2;
	selp.f32 	%f80, %f78, %f74, %p3;
	mul.f32 	%f81, %f21, %f80;
	mul.f32 	%f82, %f6, %f79;
	sub.f32 	%f83, %f82, %f81;
	st.global.f32 	[%rd12+0], %f83;
	mov.f32 	%f84, 0f3f800000;    	// 1
	sub.f32 	%f85, %f84, %f79;
	mul.f32 	%f86, %f6, %f85;
	mov.f32 	%f87, 0f3f800000;    	// 1
	sub.f32 	%f88, %f87, %f80;
	mul.f32 	%f89, %f21, %f88;
	sub.f32 	%f90, %f89, %f86;
	st.global.f32 	[%rd14+0], %f90;
	add.s32 	%r6, %r6, %r9;
	add.u64 	%rd14, %rd14, %rd6;
	add.u64 	%rd12, %rd12, %rd6;
	add.u64 	%rd10, %rd10, %rd6;
	add.u64 	%rd8, %rd8, %rd6;
	add.u64 	%rd5, %rd5, %rd6;
	setp.lt.s32 	%p4, %r6, %r7;
	@%p4 bra 	$Lt_0_3330;
$Lt_0_2818:
	.loc	28	122	0
	exit;
$LDWend__Z15BlackScholesGPUPfS_S_S_S_ffi:
	} // _Z15BlackScholesGPUPfS_S_S_S_ffi



// ===== COMPILED SASS (sm_100) =====

	.target	sm_100

	.elftype	@"ET_EXEC"


//--------------------- .note.nv.tkinfo           --------------------------
	.section	.note.nv.tkinfo,"",@"SHT_NOTE"
	.sectionflags	@"SHF_NOTE_NV_TKINFO"
	.tkinfo
        /*0018*/ 	.word	0x00000002
        /*0030*/ 	.string	""
        /*0030*/ 	.string	"ptxas"
        /*0030*/ 	.string	"Cuda compilation tools, release 13.0, V13.0.88"
        /*0030*/ 	.string	"Build cuda_13.0.r13.0/compiler.36424714_0"
        /*0030*/ 	.string	"-arch sm_100 "



//--------------------- .note.nv.cuinfo           --------------------------
	.section	.note.nv.cuinfo,"",@"SHT_NOTE"
	.sectionflags	@"SHF_NOTE_NV_CUINFO"
        /*0018*/ 	.short	0x0002
        /*001a*/ 	.short	0x0014
        /*001c*/ 	.short	0x0082
	.zero		2


//--------------------- .nv.info                  --------------------------
	.section	.nv.info,"",@"SHT_CUDA_INFO"
	.align	4


	//----- nvinfo : EIATTR_REGCOUNT
	.align		4
        /*0000*/ 	.byte	0x04, 0x2f
        /*0002*/ 	.short	(.L_1 - .L_0)
	.align		4
.L_0:
        /*0004*/ 	.word	index@(_Z15BlackScholesGPUPfS_S_S_S_ffi)
        /*0008*/ 	.word	0x0000001f


	//----- nvinfo : EIATTR_FRAME_SIZE
	.align		4
.L_1:
        /*000c*/ 	.byte	0x04, 0x11
        /*000e*/ 	.short	(.L_3 - .L_2)
	.align		4
.L_2:
        /*0010*/ 	.word	index@($__internal_2_$__cuda_sm3x_div_rn_noftz_f32_slowpath)
        /*0014*/ 	.word	0x00000000


	//----- nvinfo : EIATTR_FRAME_SIZE
	.align		4
.L_3:
        /*0018*/ 	.byte	0x04, 0x11
        /*001a*/ 	.short	(.L_5 - .L_4)
	.align		4
.L_4:
        /*001c*/ 	.word	index@($__internal_1_$__cuda_sm20_sqrt_rn_f32_slowpath)
        /*0020*/ 	.word	0x00000000


	//----- nvinfo : EIATTR_FRAME_SIZE
	.align		4
.L_5:
        /*0024*/ 	.byte	0x04, 0x11
        /*0026*/ 	.short	(.L_7 - .L_6)
	.align		4
.L_6:
        /*0028*/ 	.word	index@($__internal_0_$__cuda_sm20_rcp_rn_f32_slowpath)
        /*002c*/ 	.word	0x00000000


	//----- nvinfo : EIATTR_FRAME_SIZE
	.align		4
.L_7:
        /*0030*/ 	.byte	0x04, 0x11
        /*0032*/ 	.short	(.L_9 - .L_8)
	.align		4
.L_8:
        /*0034*/ 	.word	index@(_Z15BlackScholesGPUPfS_S_S_S_ffi)
        /*0038*/ 	.word	0x00000000


	//----- nvinfo : EIATTR_MIN_STACK_SIZE
	.align		4
.L_9:
        /*003c*/ 	.byte	0x04, 0x12
        /*003e*/ 	.short	(.L_11 - .L_10)
	.align		4
.L_10:
        /*0040*/ 	.word	index@(_Z15BlackScholesGPUPfS_S_S_S_ffi)
        /*0044*/ 	.word	0x00000000
.L_11:


//--------------------- .nv.compat                --------------------------
	.section	.nv.compat,"",@"SHT_CUDA_COMPAT_INFO"
	.align	4
        /*0000*/ 	.byte	0x02, 0x09, 0x00, 0x00, 0x02, 0x02, 0x01, 0x00, 0x02, 0x05, 0x05, 0x00, 0x03, 0x07, 0x01, 0x01
        /*0010*/ 	.byte	0x02, 0x03, 0x00, 0x00, 0x02, 0x06, 0x01, 0x00, 0x04, 0x0b, 0x08, 0x00, 0x01, 0x00, 0x00, 0x00
        /*0020*/ 	.byte	0x00, 0x00, 0x00, 0x00


//--------------------- .nv.info._Z15BlackScholesGPUPfS_S_S_S_ffi --------------------------
	.section	.nv.info._Z15BlackScholesGPUPfS_S_S_S_ffi,"",@"SHT_CUDA_INFO"
	.sectionflags	@""
	.align	4


	//----- nvinfo : EIATTR_CUDA_API_VERSION
	.align		4
        /*0000*/ 	.byte	0x04, 0x37
        /*0002*/ 	.short	(.L_13 - .L_12)
.L_12:
        /*0004*/ 	.word	0x00000082


	//----- nvinfo : EIATTR_KPARAM_INFO
	.align		4
.L_13:
        /*0008*/ 	.byte	0x04, 0x17
        /*000a*/ 	.short	(.L_15 - .L_14)
.L_14:
        /*000c*/ 	.word	0x00000000
        /*0010*/ 	.short	0x0007
        /*0012*/ 	.short	0x0030
        /*0014*/ 	.byte	0x00, 0xf0, 0x11, 0x00


	//----- nvinfo : EIATTR_KPARAM_INFO
	.align		4
.L_15:
        /*0018*/ 	.byte	0x04, 0x17
        /*001a*/ 	.short	(.L_17 - .L_16)
.L_16:
        /*001c*/ 	.word	0x00000000
        /*0020*/ 	.short	0x0006
        /*0022*/ 	.short	0x002c
        /*0024*/ 	.byte	0x00, 0xf0, 0x11, 0x00


	//----- nvinfo : EIATTR_KPARAM_INFO
	.align		4
.L_17:
        /*0028*/ 	.byte	0x04, 0x17
        /*002a*/ 	.short	(.L_19 - .L_18)
.L_18:
        /*002c*/ 	.word	0x00000000
        /*0030*/ 	.short	0x0005
        /*0032*/ 	.short	0x0028
        /*0034*/ 	.byte	0x00, 0xf0, 0x11, 0x00


	//----- nvinfo : EIATTR_KPARAM_INFO
	.align		4
.L_19:
        /*0038*/ 	.byte	0x04, 0x17
        /*003a*/ 	.short	(.L_21 - .L_20)
.L_20:
        /*003c*/ 	.word	0x00000000
        /*0040*/ 	.short	0x0004
        /*0042*/ 	.short	0x0020
        /*0044*/ 	.byte	0x00, 0xf0, 0x21, 0x00


	//----- nvinfo : EIATTR_KPARAM_INFO
	.align		4
.L_21:
        /*0048*/ 	.byte	0x04, 0x17
        /*004a*/ 	.short	(.L_23 - .L_22)
.L_22:
        /*004c*/ 	.word	0x00000000
        /*0050*/ 	.short	0x0003
        /*0052*/ 	.short	0x0018
        /*0054*/ 	.byte	0x00, 0xf0, 0x21, 0x00


	//----- nvinfo : EIATTR_KPARAM_INFO
	.align		4
.L_23:
        /*0058*/ 	.byte	0x04, 0x17
        /*005a*/ 	.short	(.L_25 - .L_24)
.L_24:
        /*005c*/ 	.word	0x00000000
        /*0060*/ 	.short	0x0002
        /*0062*/ 	.short	0x0010
        /*0064*/ 	.byte	0x00, 0xf0, 0x21, 0x00


	//----- nvinfo : EIATTR_KPARAM_INFO
	.align		4
.L_25:
        /*0068*/ 	.byte	0x04, 0x17
        /*006a*/ 	.short	(.L_27 - .L_26)
.L_26:
        /*006c*/ 	.word	0x00000000
        /*0070*/ 	.short	0x0001
        /*0072*/ 	.short	0x0008
        /*0074*/ 	.byte	0x00, 0xf0, 0x21, 0x00


	//----- nvinfo : EIATTR_KPARAM_INFO
	.align		4
.L_27:
        /*0078*/ 	.byte	0x04, 0x17
        /*007a*/ 	.short	(.L_29 - .L_28)
.L_28:
        /*007c*/ 	.word	0x00000000
        /*0080*/ 	.short	0x0000
        /*0082*/ 	.short	0x0000
        /*0084*/ 	.byte	0x00, 0xf0, 0x21, 0x00


	//----- nvinfo : EIATTR_SPARSE_MMA_MASK
	.align		4
.L_29:
        /*0088*/ 	.byte	0x03, 0x50
        /*008a*/ 	.short	0x0000


	//----- nvinfo : EIATTR_MAXREG_COUNT
	.align		4
        /*008c*/ 	.byte	0x03, 0x1b
        /*008e*/ 	.short	0x00ff


	//----- nvinfo : EIATTR_MERCURY_ISA_VERSION
	.align		4
        /*0090*/ 	.byte	0x03, 0x5f
        /*0092*/ 	.short	0x0101


	//----- nvinfo : EIATTR_VRC_CTA_INIT_COUNT
	.align		4
        /*0094*/ 	.byte	0x02, 0x4a
	.zero		1
	.zero		1


	//----- nvinfo : EIATTR_EXIT_INSTR_OFFSETS
	.align		4
        /*0098*/ 	.byte	0x04, 0x1c
        /*009a*/ 	.short	(.L_31 - .L_30)


	//   ....[0]....
.L_30:
        /*009c*/ 	.word	0x00000070


	//   ....[1]....
        /*00a0*/ 	.word	0x00000a70


	//----- nvinfo : EIATTR_CRS_STACK_SIZE
	.align		4
.L_31:
        /*00a4*/ 	.byte	0x04, 0x1e
        /*00a6*/ 	.short	(.L_33 - .L_32)
.L_32:
        /*00a8*/ 	.word	0x00000000


	//----- nvinfo : EIATTR_CBANK_PARAM_SIZE
	.align		4
.L_33:
        /*00ac*/ 	.byte	0x03, 0x19
        /*00ae*/ 	.short	0x0034


	//----- nvinfo : EIATTR_PARAM_CBANK
	.align		4
        /*00b0*/ 	.byte	0x04, 0x0a
        /*00b2*/ 	.short	(.L_35 - .L_34)
	.align		4
.L_34:
        /*00b4*/ 	.word	index@(.nv.constant0._Z15BlackScholesGPUPfS_S_S_S_ffi)
        /*00b8*/ 	.short	0x0380
        /*00ba*/ 	.short	0x0034


	//----- nvinfo : EIATTR_SW_WAR
	.align		4
.L_35:
        /*00bc*/ 	.byte	0x04, 0x36
        /*00be*/ 	.short	(.L_37 - .L_36)
.L_36:
        /*00c0*/ 	.word	0x00000008
.L_37:


//--------------------- .nv.callgraph             --------------------------
	.section	.nv.callgraph,"",@"SHT_CUDA_CALLGRAPH"
	.align	4
	.sectionentsize	8
	.align		4
        /*0000*/ 	.word	0x00000000
	.align		4
        /*0004*/ 	.word	0xffffffff
	.align		4
        /*0008*/ 	.word	0x00000000
	.align		4
        /*000c*/ 	.word	0xfffffffe
	.align		4
        /*0010*/ 	.word	0x00000000
	.align		4
        /*0014*/ 	.word	0xfffffffd
	.align		4
        /*0018*/ 	.word	0x00000000
	.align		4
        /*001c*/ 	.word	0xfffffffc


//--------------------- .text._Z15BlackScholesGPUPfS_S_S_S_ffi --------------------------
	.section	.text._Z15BlackScholesGPUPfS_S_S_S_ffi,"ax",@progbits
	.align	128
.text._Z15BlackScholesGPUPfS_S_S_S_ffi:
        .type           _Z15BlackScholesGPUPfS_S_S_S_ffi,@function
        .size           _Z15BlackScholesGPUPfS_S_S_S_ffi,(.L_x_31 - _Z15BlackScholesGPUPfS_S_S_S_ffi)
        .other          _Z15BlackScholesGPUPfS_S_S_S_ffi,@"STO_CUDA_ENTRY STV_DEFAULT"
_Z15BlackScholesGPUPfS_S_S_S_ffi:
[----:B------:R-:W-:Y:S01]  /*0000*/  LDC R1, c[0x0][0x37c] ;  /* 0x0000df00ff017b82 */ /* 0x000fe20000000800 */
[----:B------:R-:W0:Y:S01]  /*0010*/  S2R R15, SR_CTAID.X ;  /* 0x00000000000f7919 */ /* 0x000e220000002500 */
[----:B------:R-:W0:Y:S01]  /*0020*/  LDCU UR4, c[0x0][0x360] ;  /* 0x00006c00ff0477ac */ /* 0x000e220008000800 */
[----:B------:R-:W0:Y:S01]  /*0030*/  S2R R0, SR_TID.X ;  /* 0x0000000000007919 */ /* 0x000e220000002100 */
[----:B------:R-:W1:Y:S01]  /*0040*/  LDCU UR5, c[0x0][0x3b0] ;  /* 0x00007600ff0577ac */ /* 0x000e620008000800 */
[----:B0-----:R-:W-:-:S05]  /*0050*/  IMAD R15, R15, UR4, R0 ;  /* 0x000000040f0f7c24 */ /* 0x001fca000f8e0200 */
[----:B-1----:R-:W-:-:S13]  /*0060*/  ISETP.GE.AND P0, PT, R15, UR5, PT ;  /* 0x000000050f007c0c */ /* 0x002fda000bf06270 */
[----:B------:R-:W-:Y:S05]  /*0070*/  @P0 EXIT ;  /* 0x000000000000094d */ /* 0x000fea0003800000 */
[----:B------:R-:W0:Y:S01]  /*0080*/  LDC.64 R18, c[0x0][0x3a8] ;  /* 0x0000ea00ff127b82 */ /* 0x000e220000000a00 */
[----:B------:R-:W1:Y:S01]  /*0090*/  LDCU.64 UR6, c[0x0][0x358] ;  /* 0x00006b00ff0677ac */ /* 0x000e620008000a00 */
[----:B------:R-:W2:Y:S06]  /*00a0*/  LDCU UR8, c[0x0][0x3ac] ;  /* 0x00007580ff0877ac */ /* 0x000eac0008000800 */
[----:B------:R-:W3:Y:S01]  /*00b0*/  LDC.64 R4, c[0x0][0x390] ;  /* 0x0000e400ff047b82 */ /* 0x000ee20000000a00 */
[----:B------:R-:W4:Y:S01]  /*00c0*/  LDCU UR9, c[0x0][0x3b0] ;  /* 0x00007600ff0977ac */ /* 0x000f220008000800 */
[----:B------:R-:W0:Y:S06]  /*00d0*/  LDCU UR5, c[0x0][0x3a8] ;  /* 0x00007500ff0577ac */ /* 0x000e2c0008000800 */
[----:B------:R-:W5:Y:S08]  /*00e0*/  LDC.64 R6, c[0x0][0x398] ;  /* 0x0000e600ff067b82 */ /* 0x000f700000000a00 */
[----:B------:R-:W1:Y:S01]  /*00f0*/  LDC.64 R8, c[0x0][0x3a0] ;  /* 0x0000e800ff087b82 */ /* 0x000e620000000a00 */
[----:B0-----:R-:W-:-:S04]  /*0100*/  FMUL R3, R19, 0.5 ;  /* 0x3f00000013037820 */ /* 0x001fc80000400000 */
[----:B------:R-:W-:-:S03]  /*0110*/  FFMA R14, R3, R19, R18 ;  /* 0x00000013030e7223 */ /* 0x000fc60000000012 */
[----:B------:R-:W0:Y:S01]  /*0120*/  LDC.64 R10, c[0x0][0x380] ;  /* 0x0000e000ff0a7b82 */ /* 0x000e220000000a00 */
[----:B---3--:R-:W-:-:S07]  /*0130*/  IMAD.WIDE R4, R15, 0x4, R4 ;  /* 0x000000040f047825 */ /* 0x008fce00078e0204 */
[----:B------:R-:W3:Y:S01]  /*0140*/  LDC.64 R12, c[0x0][0x388] ;  /* 0x0000e200ff0c7b82 */ /* 0x000ee20000000a00 */
[----:B-----5:R-:W-:-:S07]  /*0150*/  IMAD.WIDE R6, R15, 0x4, R6 ;  /* 0x000000040f067825 */ /* 0x020fce00078e0206 */
[----:B------:R-:W5:Y:S01]  /*0160*/  LDC R17, c[0x0][0x370] ;  /* 0x0000dc00ff117b82 */ /* 0x000f620000000800 */
[----:B-1----:R-:W-:-:S04]  /*0170*/  IMAD.WIDE R8, R15, 0x4, R8 ;  /* 0x000000040f087825 */ /* 0x002fc800078e0208 */
[----:B0-----:R-:W-:-:S04]  /*0180*/  IMAD.WIDE R10, R15, 0x4, R10 ;  /* 0x000000040f0a7825 */ /* 0x001fc800078e020a */
[----:B---3--:R-:W-:-:S04]  /*0190*/  IMAD.WIDE R12, R15, 0x4, R12 ;  /* 0x000000040f0c7825 */ /* 0x008fc800078e020c */
[----:B--2-45:R-:W-:-:S07]  /*01a0*/  IMAD R17, R17, UR4, RZ ;  /* 0x0000000411117c24 */ /* 0x034fce000f8e02ff */
.L_x_13:
[----:B------:R-:W2:Y:S04]  /*01b0*/  LDG.E R19, desc[UR6][R6.64] ;  /* 0x0000000606137981 */ /* 0x000ea8000c1e1900 */
[----:B------:R-:W3:Y:S04]  /*01c0*/  LDG.E R0, desc[UR6][R4.64] ;  /* 0x0000000604007981 */ /* 0x000ee8000c1e1900 */
[----:B------:R-:W4:Y:S01]  /*01d0*/  LDG.E R21, desc[UR6][R8.64] ;  /* 0x0000000608157981 */ /* 0x000f22000c1e1900 */
[----:B------:R-:W-:Y:S01]  /*01e0*/  BSSY.RECONVERGENT B0, `(.L_x_0) ;  /* 0x000000e000007945 */ /* 0x000fe20003800200 */
[----:B--2---:R-:W0:Y:S08]  /*01f0*/  MUFU.RCP R2, R19 ;  /* 0x0000001300027308 */ /* 0x004e300000001000 */
[----:B---3--:R-:W1:Y:S01]  /*0200*/  FCHK P0, R0, R19 ;  /* 0x0000001300007302 */ /* 0x008e620000000000 */
[----:B----4-:R-:W-:Y:S01]  /*0210*/  FMUL R16, R21, UR5 ;  /* 0x0000000515107c20 */ /* 0x010fe20008400000 */
[----:B0-----:R-:W-:-:S04]  /*0220*/  FFMA R3, -R19, R2, 1 ;  /* 0x3f80000013037423 */ /* 0x001fc80000000102 */
[----:B------:R-:W-:-:S04]  /*0230*/  FFMA R3, R2, R3, R2 ;  /* 0x0000000302037223 */ /* 0x000fc80000000002 */
[----:B------:R-:W-:-:S04]  /*0240*/  FFMA R2, R0, R3, RZ ;  /* 0x0000000300027223 */ /* 0x000fc800000000ff */
[----:B------:R-:W-:-:S04]  /*0250*/  FFMA R18, -R19, R2, R0 ;  /* 0x0000000213127223 */ /* 0x000fc80000000100 */
[----:B------:R-:W-:Y:S01]  /*0260*/  FFMA R20, R3, R18, R2 ;  /* 0x0000001203147223 */ /* 0x000fe20000000002 */
[----:B-1----:R-:W-:Y:S06]  /*0270*/  @!P0 BRA `(.L_x_1) ;  /* 0x0000000000108947 */ /* 0x002fec0003800000 */
[----:B------:R-:W-:Y:S02]  /*0280*/  MOV R2, R0 ;  /* 0x0000000000027202 */ /* 0x000fe40000000f00 */
[----:B------:R-:W-:Y:S02]  /*0290*/  MOV R3, R19 ;  /* 0x0000001300037202 */ /* 0x000fe40000000f00 */
[----:B------:R-:W-:-:S07]  /*02a0*/  MOV R22, 0x2c0 ;  /* 0x000002c000167802 */ /* 0x000fce0000000f00 */
[----:B------:R-:W-:Y:S05]  /*02b0*/  CALL.REL.NOINC `($__internal_2_$__cuda_sm3x_div_rn_noftz_f32_slowpath) ;  /* 0x0000000c00247944 */ /* 0x000fea0003c00000 */
.L_x_1:
[----:B------:R-:W-:Y:S05]  /*02c0*/  BSYNC.RECONVERGENT B0 ;  /* 0x0000000000007941 */ /* 0x000fea0003800200 */
.L_x_0:
[----:B------:R-:W-:Y:S01]  /*02d0*/  VIADD R3, R21, 0xf3000000 ;  /* 0xf300000015037836 */ /* 0x000fe20000000000 */
[----:B------:R0:W1:Y:S01]  /*02e0*/  MUFU.RSQ R2, R21 ;  /* 0x0000001500027308 */ /* 0x0000620000001400 */
[----:B------:R-:W-:Y:S03]  /*02f0*/  BSSY.RECONVERGENT B0, `(.L_x_2) ;  /* 0x000000a000007945 */ /* 0x000fe60003800200 */
[----:B------:R-:W-:-:S13]  /*0300*/  ISETP.GT.U32.AND P0, PT, R3, 0x727fffff, PT ;  /* 0x727fffff0300780c */ /* 0x000fda0003f04070 */
[----:B01----:R-:W-:Y:S05]  /*0310*/  @!P0 BRA `(.L_x_3) ;  /* 0x00000000000c8947 */ /* 0x003fea0003800000 */
[----:B------:R-:W-:-:S07]  /*0320*/  MOV R25, 0x340 ;  /* 0x0000034000197802 */ /* 0x000fce0000000f00 */
[----:B------:R-:W-:Y:S05]  /*0330*/  CALL.REL.NOINC `($__internal_1_$__cuda_sm20_sqrt_rn_f32_slowpath) ;  /* 0x0000000800a47944 */ /* 0x000fea0003c00000 */
[----:B------:R-:W-:Y:S05]  /*0340*/  BRA `(.L_x_4) ;  /* 0x0000000000107947 */ /* 0x000fea0003800000 */
.L_x_3:
[----:B------:R-:W-:Y:S01]  /*0350*/  FMUL.FTZ R18, R21, R2 ;  /* 0x0000000215127220 */ /* 0x000fe20000410000 */
[----:B------:R-:W-:-:S03]  /*0360*/  FMUL.FTZ R2, R2, 0.5 ;  /* 0x3f00000002027820 */ /* 0x000fc60000410000 */
[----:B------:R-:W-:-:S04]  /*0370*/  FFMA R3, -R18, R18, R21 ;  /* 0x0000001212037223 */ /* 0x000fc80000000115 */
[----:B------:R-:W-:-:S07]  /*0380*/  FFMA R18, R3, R2, R18 ;  /* 0x0000000203127223 */ /* 0x000fce0000000012 */
.L_x_4:
[----:B------:R-:W-:Y:S05]  /*0390*/  BSYNC.RECONVERGENT B0 ;  /* 0x0000000000007941 */ /* 0x000fea0003800200 */
.L_x_2:
[----:B------:R-:W-:Y:S01]  /*03a0*/  FSETP.GEU.AND P0, PT, |R20|, 1.175494350822287508e-38, PT ;  /* 0x008000001400780b */ /* 0x000fe20003f0e200 */
[----:B------:R-:W-:Y:S01]  /*03b0*/  FMUL R22, R16, -1.4426950216293334961 ;  /* 0xbfb8aa3b10167820 */ /* 0x000fe20000400000 */
[----:B------:R-:W-:Y:S01]  /*03c0*/  FMUL R3, R18, UR8 ;  /* 0x0000000812037c20 */ /* 0x000fe20008400000 */
[----:B------:R-:W-:Y:S03]  /*03d0*/  BSSY.RECONVERGENT B0, `(.L_x_5) ;  /* 0x0000016000007945 */ /* 0x000fe60003800200 */
[----:B------:R-:W-:Y:S01]  /*03e0*/  FSETP.GEU.AND P1, PT, R22, -126, PT ;  /* 0xc2fc00001600780b */ /* 0x000fe20003f2e000 */
[----:B------:R-:W0:Y:S06]  /*03f0*/  MUFU.RCP R24, R3 ;  /* 0x0000000300187308 */ /* 0x000e2c0000001000 */
[----:B------:R-:W-:-:S04]  /*0400*/  @!P0 FMUL R20, R20, 16777216 ;  /* 0x4b80000014148820 */ /* 0x000fc80000400000 */
[----:B------:R-:W1:Y:S02]  /*0410*/  MUFU.LG2 R2, R20 ;  /* 0x0000001400027308 */ /* 0x000e640000000c00 */
[----:B------:R-:W-:Y:S01]  /*0420*/  @!P1 FMUL R22, R22, 0.5 ;  /* 0x3f00000016169820 */ /* 0x000fe20000400000 */
[----:B0-----:R-:W-:-:S05]  /*0430*/  FFMA R25, -R3, R24, 1 ;  /* 0x3f80000003197423 */ /* 0x001fca0000000118 */
[----:B------:R-:W0:Y:S01]  /*0440*/  MUFU.EX2 R16, R22 ;  /* 0x0000001600107308 */ /* 0x000e220000000800 */
[----:B------:R-:W-:Y:S01]  /*0450*/  FFMA R25, R24, R25, R24 ;  /* 0x0000001918197223 */ /* 0x000fe20000000018 */
[----:B-1----:R-:W-:-:S04]  /*0460*/  @!P0 FADD R2, R2, -24 ;  /* 0xc1c0000002028421 */ /* 0x002fc80000000000 */
[----:B------:R-:W-:-:S04]  /*0470*/  FMUL R23, R2, 0.69314718246459960938 ;  /* 0x3f31721802177820 */ /* 0x000fc80000400000 */
[----:B------:R-:W-:Y:S01]  /*0480*/  FFMA R2, R14, R21, R23 ;  /* 0x000000150e027223 */ /* 0x000fe20000000017 */
[----:B0-----:R-:W-:-:S03]  /*0490*/  @!P1 FMUL R16, R16, R16 ;  /* 0x0000001010109220 */ /* 0x001fc60000400000 */
[----:B------:R-:W0:Y:S01]  /*04a0*/  FCHK P0, R2, R3 ;  /* 0x0000000302007302 */ /* 0x000e220000000000 */
[----:B------:R-:W-:Y:S01]  /*04b0*/  FFMA R20, R2, R25, RZ ;  /* 0x0000001902147223 */ /* 0x000fe200000000ff */
[----:B------:R-:W-:-:S03]  /*04c0*/  FMUL R16, R19, R16 ;  /* 0x0000001013107220 */ /* 0x000fc60000400000 */
[----:B------:R-:W-:-:S04]  /*04d0*/  FFMA R21, -R3, R20, R2 ;  /* 0x0000001403157223 */ /* 0x000fc80000000102 */
[----:B------:R-:W-:Y:S01]  /*04e0*/  FFMA R21, R25, R21, R20 ;  /* 0x0000001519157223 */ /* 0x000fe20000000014 */
[----:B0-----:R-:W-:Y:S06]  /*04f0*/  @!P0 BRA `(.L_x_6) ;  /* 0x00000000000c8947 */ /* 0x001fec0003800000 */
[----:B------:R-:W-:-:S07]  /*0500*/  MOV R22, 0x520 ;  /* 0x0000052000167802 */ /* 0x000fce0000000f00 */
[----:B------:R-:W-:Y:S05]  /*0510*/  CALL.REL.NOINC `($__internal_2_$__cuda_sm3x_div_rn_noftz_f32_slowpath) ;  /* 0x00000008008c7944 */ /* 0x000fea0003c00000 */
[----:B------:R-:W-:-:S07]  /*0520*/  MOV R21, R20 ;  /* 0x0000001400157202 */ /* 0x000fce0000000f00 */
.L_x_6:
[----:B------:R-:W-:Y:S05]  /*0530*/  BSYNC.RECONVERGENT B0 ;  /* 0x0000000000007941 */ /* 0x000fea0003800200 */
.L_x_5:
[----:B------:R-:W-:Y:S02]  /*0540*/  HFMA2 R19, -RZ, RZ, 1.6064453125, 0.2354736328125 ;  /* 0x3e6d3389ff137431 */ /* 0x000fe400000001ff */
[----:B------:R-:W-:Y:S01]  /*0550*/  FFMA R18, -R18, UR8, R21 ;  /* 0x0000000812127c23 */ /* 0x000fe20008000115 */
[----:B------:R-:W-:Y:S01]  /*0560*/  BSSY.RECONVERGENT B0, `(.L_x_7) ;  /* 0x0000017000007945 */ /* 0x000fe20003800200 */
[----:B------:R-:W-:-:S03]  /*0570*/  FSETP.GT.AND P3, PT, R21, RZ, PT ;  /* 0x000000ff1500720b */ /* 0x000fc60003f64000 */
[----:B------:R-:W-:Y:S01]  /*0580*/  FSETP.GT.AND P4, PT, R18, RZ, PT ;  /* 0x000000ff1200720b */ /* 0x000fe20003f84000 */
[----:B------:R-:W-:-:S04]  /*0590*/  FFMA R23, |R21|, R19, 1 ;  /* 0x3f80000015177423 */ /* 0x000fc80000000213 */
[----:B------:R-:W-:-:S05]  /*05a0*/  VIADD R2, R23, 0x1800000 ;  /* 0x0180000017027836 */ /* 0x000fca0000000000 */
[----:B------:R-:W-:Y:S01]  /*05b0*/  LOP3.LUT R3, R2, 0x7f800000, RZ, 0xc0, !PT ;  /* 0x7f80000002037812 */ /* 0x000fe200078ec0ff */
[----:B------:R-:W-:-:S03]  /*05c0*/  FMUL R2, R21, -0.5 ;  /* 0xbf00000015027820 */ /* 0x000fc60000400000 */
[----:B------:R-:W-:Y:S01]  /*05d0*/  ISETP.GT.U32.AND P0, PT, R3, 0x1ffffff, PT ;  /* 0x01ffffff0300780c */ /* 0x000fe20003f04070 */
[----:B------:R-:W-:Y:S01]  /*05e0*/  FMUL R3, R18, -0.5 ;  /* 0xbf00000012037820 */ /* 0x000fe20000400000 */
[----:B------:R-:W-:Y:S01]  /*05f0*/  FMUL R2, R2, R21 ;  /* 0x0000001502027220 */ /* 0x000fe20000400000 */
[C---:B------:R-:W-:Y:S02]  /*0600*/  FFMA R21, |R18|.reuse, R19, 1 ;  /* 0x3f80000012157423 */ /* 0x040fe40000000213 */
[----:B------:R-:W-:Y:S01]  /*0610*/  FMUL R20, R18, R3 ;  /* 0x0000000312147220 */ /* 0x000fe20000400000 */
[----:B------:R-:W-:-:S07]  /*0620*/  FMUL R19, R2, 1.4426950216293334961 ;  /* 0x3fb8aa3b02137820 */ /* 0x000fce0000400000 */
[----:B------:R-:W-:Y:S05]  /*0630*/  @P0 BRA `(.L_x_8) ;  /* 0x0000000000140947 */ /* 0x000fea0003800000 */
[----:B------:R-:W-:Y:S02]  /*0640*/  MOV R2, R23 ;  /* 0x0000001700027202 */ /* 0x000fe40000000f00 */
[----:B------:R-:W-:-:S07]  /*0650*/  MOV R22, 0x670 ;  /* 0x0000067000167802 */ /* 0x000fce0000000f00 */
[----:B------:R-:W-:Y:S05]  /*0660*/  CALL.REL.NOINC `($__internal_0_$__cuda_sm20_rcp_rn_f32_slowpath) ;  /* 0x0000000400047944 */ /* 0x000fea0003c00000 */
[----:B------:R-:W-:Y:S01]  /*0670*/  MOV R18, R23 ;  /* 0x0000001700127202 */ /* 0x000fe20000000f00 */
[----:B------:R-:W-:Y:S06]  /*0680*/  BRA `(.L_x_9) ;  /* 0x0000000000107947 */ /* 0x000fec0003800000 */
.L_x_8:
[----:B------:R-:W0:Y:S02]  /*0690*/  MUFU.RCP R18, R23 ;  /* 0x0000001700127308 */ /* 0x000e240000001000 */
[----:B0-----:R-:W-:-:S04]  /*06a0*/  FFMA R2, R23, R18, -1 ;  /* 0xbf80000017027423 */ /* 0x001fc80000000012 */
[----:B------:R-:W-:-:S04]  /*06b0*/  FADD.FTZ R3, -R2, -RZ ;  /* 0x800000ff02037221 */ /* 0x000fc80000010100 */
[----:B------:R-:W-:-:S07]  /*06c0*/  FFMA R18, R18, R3, R18 ;  /* 0x0000000312127223 */ /* 0x000fce0000000012 */
.L_x_9:
[----:B------:R-:W-:Y:S05]  /*06d0*/  BSYNC.RECONVERGENT B0 ;  /* 0x0000000000007941 */ /* 0x000fea0003800200 */
.L_x_7:
[----:B------:R-:W-:Y:S01]  /*06e0*/  VIADD R2, R21, 0x1800000 ;  /* 0x0180000015027836 */ /* 0x000fe20000000000 */
[----:B------:R-:W-:Y:S01]  /*06f0*/  BSSY.RECONVERGENT B0, `(.L_x_10) ;  /* 0x000000e000007945 */ /* 0x000fe20003800200 */
[----:B------:R-:W-:-:S03]  /*0700*/  FMUL R20, R20, 1.4426950216293334961 ;  /* 0x3fb8aa3b14147820 */ /* 0x000fc60000400000 */
[----:B------:R-:W-:-:S04]  /*0710*/  LOP3.LUT R2, R2, 0x7f800000, RZ, 0xc0, !PT ;  /* 0x7f80000002027812 */ /* 0x000fc800078ec0ff */
[----:B------:R-:W-:-:S13]  /*0720*/  ISETP.GT.U32.AND P0, PT, R2, 0x1ffffff, PT ;  /* 0x01ffffff0200780c */ /* 0x000fda0003f04070 */
[----:B------:R-:W-:Y:S05]  /*0730*/  @P0 BRA `(.L_x_11) ;  /* 0x0000000000140947 */ /* 0x000fea0003800000 */
[----:B------:R-:W-:Y:S02]  /*0740*/  MOV R2, R21 ;  /* 0x0000001500027202 */ /* 0x000fe40000000f00 */
[----:B------:R-:W-:-:S07]  /*0750*/  MOV R22, 0x770 ;  /* 0x0000077000167802 */ /* 0x000fce0000000f00 */
[----:B------:R-:W-:Y:S05]  /*0760*/  CALL.REL.NOINC `($__internal_0_$__cuda_sm20_rcp_rn_f32_slowpath) ;  /* 0x0000000000c47944 */ /* 0x000fea0003c00000 */
[----:B------:R-:W-:Y:S01]  /*0770*/  MOV R2, R23 ;  /* 0x0000001700027202 */ /* 0x000fe20000000f00 */
[----:B------:R-:W-:Y:S06]  /*0780*/  BRA `(.L_x_12) ;  /* 0x0000000000107947 */ /* 0x000fec0003800000 */
.L_x_11:
[----:B------:R-:W0:Y:S02]  /*0790*/  MUFU.RCP R2, R21 ;  /* 0x0000001500027308 */ /* 0x000e240000001000 */
[----:B0-----:R-:W-:-:S04]  /*07a0*/  FFMA R3, R21, R2, -1 ;  /* 0xbf80000015037423 */ /* 0x001fc80000000002 */
[----:B------:R-:W-:-:S04]  /*07b0*/  FADD.FTZ R3, -R3, -RZ ;  /* 0x800000ff03037221 */ /* 0x000fc80000010100 */
[----:B------:R-:W-:-:S07]  /*07c0*/  FFMA R2, R2, R3, R2 ;  /* 0x0000000302027223 */ /* 0x000fce0000000002 */
.L_x_12:
[----:B------:R-:W-:Y:S05]  /*07d0*/  BSYNC.RECONVERGENT B0 ;  /* 0x0000000000007941 */ /* 0x000fea0003800200 */
.L_x_10:
[----:B------:R-:W-:Y:S01]  /*07e0*/  FSETP.GEU.AND P0, PT, R19, -126, PT ;  /* 0xc2fc00001300780b */ /* 0x000fe20003f0e000 */
[----:B------:R-:W-:Y:S01]  /*07f0*/  IMAD.MOV.U32 R23, RZ, RZ, 0x3faa466f ;  /* 0x3faa466fff177424 */ /* 0x000fe200078e00ff */
[----:B------:R-:W-:Y:S01]  /*0800*/  FSETP.GEU.AND P1, PT, R20, -126, PT ;  /* 0xc2fc00001400780b */ /* 0x000fe20003f2e000 */
[C---:B------:R-:W-:Y:S01]  /*0810*/  IMAD.WIDE.U32 R8, R17.reuse, 0x4, R8 ;  /* 0x0000000411087825 */ /* 0x040fe200078e0008 */
[----:B------:R-:W-:-:S03]  /*0820*/  IADD3 R15, PT, PT, R17, R15, RZ ;  /* 0x0000000f110f7210 */ /* 0x000fc60007ffe0ff */
[-C--:B------:R-:W-:Y:S01]  /*0830*/  FFMA R21, R18, R23.reuse, -1.8212559223175048828 ;  /* 0xbfe91eea12157423 */ /* 0x080fe20000000017 */
[----:B------:R-:W-:Y:S01]  /*0840*/  FFMA R23, R2, R23, -1.8212559223175048828 ;  /* 0xbfe91eea02177423 */ /* 0x000fe20000000017 */
[----:B------:R-:W-:-:S04]  /*0850*/  IMAD.WIDE.U32 R6, R17, 0x4, R6 ;  /* 0x0000000411067825 */ /* 0x000fc800078e0006 */
[----:B------:R-:W-:Y:S01]  /*0860*/  FFMA R21, R21, R18, 1.7814779281616210938 ;  /* 0x3fe4077815157423 */ /* 0x000fe20000000012 */
[----:B------:R-:W-:Y:S01]  /*0870*/  FFMA R23, R23, R2, 1.7814779281616210938 ;  /* 0x3fe4077817177423 */ /* 0x000fe20000000002 */
[----:B------:R-:W-:-:S04]  /*0880*/  IMAD.WIDE.U32 R4, R17, 0x4, R4 ;  /* 0x0000000411047825 */ /* 0x000fc800078e0004 */
[----:B------:R-:W-:Y:S01]  /*0890*/  @!P0 FMUL R19, R19, 0.5 ;  /* 0x3f00000013138820 */ /* 0x000fe20000400000 */
[----:B------:R-:W-:Y:S01]  /*08a0*/  FFMA R21, R21, R18, -0.35656377673149108887 ;  /* 0xbeb68f8715157423 */ /* 0x000fe20000000012 */
[----:B------:R-:W-:Y:S01]  /*08b0*/  @!P1 FMUL R20, R20, 0.5 ;  /* 0x3f00000014149820 */ /* 0x000fe20000400000 */
[----:B------:R-:W-:Y:S02]  /*08c0*/  FFMA R23, R23, R2, -0.35656377673149108887 ;  /* 0xbeb68f8717177423 */ /* 0x000fe40000000002 */
[----:B------:R-:W-:Y:S01]  /*08d0*/  FFMA R21, R21, R18, 0.31938153505325317383 ;  /* 0x3ea385fa15157423 */ /* 0x000fe20000000012 */
[----:B------:R-:W0:Y:S01]  /*08e0*/  MUFU.EX2 R19, R19 ;  /* 0x0000001300137308 */ /* 0x000e220000000800 */
[----:B------:R-:W-:Y:S02]  /*08f0*/  FFMA R23, R23, R2, 0.31938153505325317383 ;  /* 0x3ea385fa17177423 */ /* 0x000fe40000000002 */
[----:B------:R-:W-:Y:S02]  /*0900*/  FMUL R18, R21, R18 ;  /* 0x0000001215127220 */ /* 0x000fe40000400000 */
[----:B------:R-:W-:-:S03]  /*0910*/  FMUL R2, R23, R2 ;  /* 0x0000000217027220 */ /* 0x000fc60000400000 */
[----:B------:R-:W1:Y:S01]  /*0920*/  MUFU.EX2 R3, R20 ;  /* 0x0000001400037308 */ /* 0x000e620000000800 */
[----:B0-----:R-:W-:Y:S01]  /*0930*/  @!P0 FMUL R19, R19, R19 ;  /* 0x0000001313138220 */ /* 0x001fe20000400000 */
[----:B------:R-:W-:-:S03]  /*0940*/  ISETP.GE.AND P0, PT, R15, UR9, PT ;  /* 0x000000090f007c0c */ /* 0x000fc6000bf06270 */
[----:B------:R-:W-:Y:S01]  /*0950*/  FMUL R19, R19, 0.3989422917366027832 ;  /* 0x3ecc422a13137820 */ /* 0x000fe20000400000 */
[----:B-1----:R-:W-:-:S03]  /*0960*/  @!P1 FMUL R3, R3, R3 ;  /* 0x0000000303039220 */ /* 0x002fc60000400000 */
[----:B------:R-:W-:Y:S01]  /*0970*/  FMUL R19, R19, R18 ;  /* 0x0000001213137220 */ /* 0x000fe20000400000 */
[----:B------:R-:W-:-:S03]  /*0980*/  FMUL R3, R3, 0.3989422917366027832 ;  /* 0x3ecc422a03037820 */ /* 0x000fc60000400000 */
[----:B------:R-:W-:Y:S01]  /*0990*/  @P3 FADD R19, -R19, 1 ;  /* 0x3f80000013133421 */ /* 0x000fe20000000100 */
[----:B------:R-:W-:-:S03]  /*09a0*/  FMUL R3, R3, R2 ;  /* 0x0000000203037220 */ /* 0x000fc60000400000 */
[----:B------:R-:W-:Y:S01]  /*09b0*/  FADD R23, -R19, 1 ;  /* 0x3f80000013177421 */ /* 0x000fe20000000100 */
[----:B------:R-:W-:-:S03]  /*09c0*/  @P4 FADD R3, -R3, 1 ;  /* 0x3f80000003034421 */ /* 0x000fc60000000100 */
[----:B------:R-:W-:Y:S01]  /*09d0*/  FMUL R23, R0, R23 ;  /* 0x0000001700177220 */ /* 0x000fe20000400000 */
[----:B------:R-:W-:Y:S01]  /*09e0*/  FMUL R21, R16, R3 ;  /* 0x0000000310157220 */ /* 0x000fe20000400000 */
[----:B------:R-:W-:-:S03]  /*09f0*/  FADD R3, -R3, 1 ;  /* 0x3f80000003037421 */ /* 0x000fc60000000100 */
[----:B------:R-:W-:Y:S01]  /*0a00*/  FFMA R21, R0, R19, -R21 ;  /* 0x0000001300157223 */ /* 0x000fe20000000815 */
[----:B------:R-:W-:-:S04]  /*0a10*/  FFMA R3, R16, R3, -R23 ;  /* 0x0000000310037223 */ /* 0x000fc80000000817 */
[----:B------:R0:W-:Y:S04]  /*0a20*/  STG.E desc[UR6][R10.64], R21 ;  /* 0x000000150a007986 */ /* 0x0001e8000c101906 */
[----:B------:R1:W-:Y:S01]  /*0a30*/  STG.E desc[UR6][R12.64], R3 ;  /* 0x000000030c007986 */ /* 0x0003e2000c101906 */
[----:B0-----:R-:W-:-:S04]  /*0a40*/  IMAD.WIDE.U32 R10, R17, 0x4, R10 ;  /* 0x00000004110a7825 */ /* 0x001fc800078e000a */
[----:B-1----:R-:W-:Y:S01]  /*0a50*/  IMAD.WIDE.U32 R12, R17, 0x4, R12 ;  /* 0x00000004110c7825 */ /* 0x002fe200078e000c */
[----:B------:R-:W-:Y:S06]  /*0a60*/  @!P0 BRA `(.L_x_13) ;  /* 0xfffffff400d08947 */ /* 0x000fec000383ffff */
[----:B------:R-:W-:Y:S05]  /*0a70*/  EXIT ;  /* 0x000000000000794d */ /* 0x000fea0003800000 */
        .weak           $__internal_0_$__cuda_sm20_rcp_rn_f32_slowpath
        .type           $__internal_0_$__cuda_sm20_rcp_rn_f32_slowpath,@function
        .size           $__internal_0_$__cuda_sm20_rcp_rn_f32_slowpath,($__internal_1_$__cuda_sm20_sqrt_rn_f32_slowpath - $__internal_0_$__cuda_sm20_rcp_rn_f32_slowpath)
$__internal_0_$__cuda_sm20_rcp_rn_f32_slowpath:
[----:B------:R-:W-:Y:S01]  /*0a80*/  SHF.L.U32 R3, R2, 0x1, RZ ;  /* 0x0000000102037819 */ /* 0x000fe200000006ff */
[----:B------:R-:W-:Y:S03]  /*0a90*/  BSSY.RECONVERGENT B1, `(.L_x_14) ;  /* 0x0000030000017945 */ /* 0x000fe60003800200 */
[----:B------:R-:W-:-:S04]  /*0aa0*/  SHF.R.U32.HI R3, RZ, 0x18, R3 ;  /* 0x00000018ff037819 */ /* 0x000fc80000011603 */
[----:B------:R-:W-:-:S13]  /*0ab0*/  ISETP.NE.U32.AND P0, PT, R3, RZ, PT ;  /* 0x000000ff0300720c */ /* 0x000fda0003f05070 */
[----:B------:R-:W-:Y:S05]  /*0ac0*/  @P0 BRA `(.L_x_15) ;  /* 0x0000000000280947 */ /* 0x000fea0003800000 */
[----:B------:R-:W-:-:S05]  /*0ad0*/  IMAD.SHL.U32 R3, R2, 0x2, RZ ;  /* 0x0000000202037824 */ /* 0x000fca00078e00ff */
[----:B------:R-:W-:-:S13]  /*0ae0*/  ISETP.NE.AND P0, PT, R3, RZ, PT ;  /* 0x000000ff0300720c */ /* 0x000fda0003f05270 */
[----:B------:R-:W-:Y:S01]  /*0af0*/  @P0 FFMA R24, R2, 1.84467440737095516160e+19, RZ ;  /* 0x5f80000002180823 */ /* 0x000fe200000000ff */
[----:B------:R-:W-:Y:S08]  /*0b00*/  @!P0 MUFU.RCP R23, R2 ;  /* 0x0000000200178308 */ /* 0x000ff00000001000 */
[----:B------:R-:W0:Y:S02]  /*0b10*/  @P0 MUFU.RCP R3, R24 ;  /* 0x0000001800030308 */ /* 0x000e240000001000 */
[----:B0-----:R-:W-:-:S04]  /*0b20*/  @P0 FFMA R25, R24, R3, -1 ;  /* 0xbf80000018190423 */ /* 0x001fc80000000003 */
[----:B------:R-:W-:-:S04]  /*0b30*/  @P0 FADD.FTZ R26, -R25, -RZ ;  /* 0x800000ff191a0221 */ /* 0x000fc80000010100 */
[----:B------:R-:W-:-:S04]  /*0b40*/  @P0 FFMA R3, R3, R26, R3 ;  /* 0x0000001a03030223 */ /* 0x000fc80000000003 */
[----:B------:R-:W-:Y:S01]  /*0b50*/  @P0 FFMA R23, R3, 1.84467440737095516160e+19, RZ ;  /* 0x5f80000003170823 */ /* 0x000fe200000000ff */
[----:B------:R-:W-:Y:S06]  /*0b60*/  BRA `(.L_x_16) ;  /* 0x0000000000887947 */ /* 0x000fec0003800000 */
.L_x_15:
[----:B------:R-:W-:-:S04]  /*0b70*/  IADD3 R23, PT, PT, R3, -0xfd, RZ ;  /* 0xffffff0303177810 */ /* 0x000fc80007ffe0ff */
[----:B------:R-:W-:-:S13]  /*0b80*/  ISETP.GT.U32.AND P0, PT, R23, 0x1, PT ;  /* 0x000000011700780c */ /* 0x000fda0003f04070 */
[----:B------:R-:W-:Y:S05]  /*0b90*/  @P0 BRA `(.L_x_17) ;  /* 0x0000000000780947 */ /* 0x000fea0003800000 */
[----:B------:R-:W-:Y:S01]  /*0ba0*/  LOP3.LUT R24, R2, 0x7fffff, RZ, 0xc0, !PT ;  /* 0x007fffff02187812 */ /* 0x000fe200078ec0ff */
[----:B------:R-:W-:Y:S01]  /*0bb0*/  HFMA2 R28, -RZ, RZ, 0, 1.78813934326171875e-07 ;  /* 0x00000003ff1c7431 */ /* 0x000fe200000001ff */
[----:B------:R-:W-:Y:S02]  /*0bc0*/  IADD3 R3, PT, PT, R3, -0xfc, RZ ;  /* 0xffffff0403037810 */ /* 0x000fe40007ffe0ff */
[----:B------:R-:W-:-:S04]  /*0bd0*/  LOP3.LUT R25, R24, 0x3f800000, RZ, 0xfc, !PT ;  /* 0x3f80000018197812 */ /* 0x000fc800078efcff */
[----:B------:R-:W0:Y:S02]  /*0be0*/  MUFU.RCP R26, R25 ;  /* 0x00000019001a7308 */ /* 0x000e240000001000 */
[----:B0-----:R-:W-:-:S04]  /*0bf0*/  FFMA R24, R25, R26, -1 ;  /* 0xbf80000019187423 */ /* 0x001fc8000000001a */
[----:B------:R-:W-:-:S04]  /*0c00*/  FADD.FTZ R27, -R24, -RZ ;  /* 0x800000ff181b7221 */ /* 0x000fc80000010100 */
[CCC-:B------:R-:W-:Y:S01]  /*0c10*/  FFMA.RM R24, R26.reuse, R27.reuse, R26.reuse ;  /* 0x0000001b1a187223 */ /* 0x1c0fe2000000401a */
[----:B------:R-:W-:-:S04]  /*0c20*/  FFMA.RP R27, R26, R27, R26 ;  /* 0x0000001b1a1b7223 */ /* 0x000fc8000000801a */
[C---:B------:R-:W-:Y:S02]  /*0c30*/  LOP3.LUT R26, R24.reuse, 0x7fffff, RZ, 0xc0, !PT ;  /* 0x007fffff181a7812 */ /* 0x040fe400078ec0ff */
[----:B------:R-:W-:Y:S02]  /*0c40*/  FSETP.NEU.FTZ.AND P0, PT, R24, R27, PT ;  /* 0x0000001b1800720b */ /* 0x000fe40003f1d000 */
[----:B------:R-:W-:Y:S02]  /*0c50*/  SHF.L.U32 R27, R28, R23, RZ ;  /* 0x000000171c1b7219 */ /* 0x000fe400000006ff */
[----:B------:R-:W-:Y:S02]  /*0c60*/  LOP3.LUT R24, R26, 0x800000, RZ, 0xfc, !PT ;  /* 0x008000001a187812 */ /* 0x000fe400078efcff */
[----:B------:R-:W-:Y:S02]  /*0c70*/  SEL R26, RZ, 0xffffffff, !P0 ;  /* 0xffffffffff1a7807 */ /* 0x000fe40004000000 */
[----:B------:R-:W-:-:S02]  /*0c80*/  LOP3.LUT R28, R27, R24, RZ, 0xc0, !PT ;  /* 0x000000181b1c7212 */ /* 0x000fc400078ec0ff */
[----:B------:R-:W-:Y:S01]  /*0c90*/  SHF.R.U32.HI R3, RZ, R3, R24 ;  /* 0x00000003ff037219 */ /* 0x000fe20000011618 */
[----:B------:R-:W-:Y:S01]  /*0ca0*/  IMAD.MOV R26, RZ, RZ, -R26 ;  /* 0x000000ffff1a7224 */ /* 0x000fe200078e0a1a */
[----:B------:R-:W-:-:S04]  /*0cb0*/  SHF.R.U32.HI R28, RZ, R23, R28 ;  /* 0x00000017ff1c7219 */ /* 0x000fc8000001161c */
[----:B------:R-:W-:Y:S02]  /*0cc0*/  LOP3.LUT P1, RZ, R26, R23, R24, 0xf8, !PT ;  /* 0x000000171aff7212 */ /* 0x000fe4000782f818 */
[C---:B------:R-:W-:Y:S02]  /*0cd0*/  LOP3.LUT P0, RZ, R28.reuse, 0x1, RZ, 0xc0, !PT ;  /* 0x000000011cff7812 */ /* 0x040fe4000780c0ff */
[----:B------:R-:W-:-:S04]  /*0ce0*/  LOP3.LUT P2, RZ, R28, 0x2, RZ, 0xc0, !PT ;  /* 0x000000021cff7812 */ /* 0x000fc8000784c0ff */
[----:B------:R-:W-:Y:S02]  /*0cf0*/  PLOP3.LUT P0, PT, P0, P1, P2, 0xe0, 0x0 ;  /* 0x000000000000781c */ /* 0x000fe40000703c20 */
[----:B------:R-:W-:Y:S02]  /*0d00*/  LOP3.LUT P1, RZ, R2, 0x7fffff, RZ, 0xc0, !PT ;  /* 0x007fffff02ff7812 */ /* 0x000fe4000782c0ff */
[----:B------:R-:W-:-:S04]  /*0d10*/  SEL R23, RZ, 0x1, !P0 ;  /* 0x00000001ff177807 */ /* 0x000fc80004000000 */
[----:B------:R-:W-:-:S04]  /*0d20*/  IADD3 R23, PT, PT, -R23, RZ, RZ ;  /* 0x000000ff17177210 */ /* 0x000fc80007ffe1ff */
[----:B------:R-:W-:-:S13]  /*0d30*/  ISETP.GE.AND P0, PT, R23, RZ, PT ;  /* 0x000000ff1700720c */ /* 0x000fda0003f06270 */
[----:B------:R-:W-:-:S05]  /*0d40*/  @!P0 VIADD R3, R3, 0x1 ;  /* 0x0000000103038836 */ /* 0x000fca0000000000 */
[----:B------:R-:W-:-:S04]  /*0d50*/  @!P1 SHF.L.U32 R3, R3, 0x1, RZ ;  /* 0x0000000103039819 */ /* 0x000fc800000006ff */
[----:B------:R-:W-:Y:S01]  /*0d60*/  LOP3.LUT R23, R3, 0x80000000, R2, 0xf8, !PT ;  /* 0x8000000003177812 */ /* 0x000fe200078ef802 */
[----:B------:R-:W-:Y:S06]  /*0d70*/  BRA `(.L_x_16) ;  /* 0x0000000000047947 */ /* 0x000fec0003800000 */
.L_x_17:
[----:B------:R0:W1:Y:S02]  /*0d80*/  MUFU.RCP R23, R2 ;  /* 0x0000000200177308 */ /* 0x0000640000001000 */
.L_x_16:
[----:B------:R-:W-:Y:S05]  /*0d90*/  BSYNC.RECONVERGENT B1 ;  /* 0x0000000000017941 */ /* 0x000fea0003800200 */
.L_x_14:
[----:B0-----:R-:W-:Y:S01]  /*0da0*/  MOV R2, R22 ;  /* 0x0000001600027202 */ /* 0x001fe20000000f00 */
[----:B------:R-:W-:-:S04]  /*0db0*/  IMAD.MOV.U32 R3, RZ, RZ, 0x0 ;  /* 0x00000000ff037424 */ /* 0x000fc800078e00ff */
[----:B-1----:R-:W-:Y:S05]  /*0dc0*/  RET.REL.NODEC R2 `(_Z15BlackScholesGPUPfS_S_S_S_ffi) ;  /* 0xfffffff0028c7950 */ /* 0x002fea0003c3ffff */
        .weak           $__internal_1_$__cuda_sm20_sqrt_rn_f32_slowpath
        .type           $__internal_1_$__cuda_sm20_sqrt_rn_f32_slowpath,@function
        .size           $__internal_1_$__cuda_sm20_sqrt_rn_f32_slowpath,($__internal_2_$__cuda_sm3x_div_rn_noftz_f32_slowpath - $__internal_1_$__cuda_sm20_sqrt_rn_f32_slowpath)
$__internal_1_$__cuda_sm20_sqrt_rn_f32_slowpath:
[----:B------:R-:W-:-:S13]  /*0dd0*/  LOP3.LUT P0, RZ, R21, 0x7fffffff, RZ, 0xc0, !PT ;  /* 0x7fffffff15ff7812 */ /* 0x000fda000780c0ff */
[----:B------:R-:W-:Y:S01]  /*0de0*/  @!P0 MOV R3, R21 ;  /* 0x0000001500038202 */ /* 0x000fe20000000f00 */
[----:B------:R-:W-:Y:S06]  /*0df0*/  @!P0 BRA `(.L_x_18) ;  /* 0x0000000000448947 */ /* 0x000fec0003800000 */
[----:B------:R-:W-:Y:S02]  /*0e00*/  FSETP.GEU.FTZ.AND P0, PT, R21, RZ, PT ;  /* 0x000000ff1500720b */ /* 0x000fe40003f1e000 */
[----:B------:R-:W-:-:S11]  /*0e10*/  MOV R2, R21 ;  /* 0x0000001500027202 */ /* 0x000fd60000000f00 */
[----:B------:R-:W-:Y:S01]  /*0e20*/  @!P0 IMAD.MOV.U32 R3, RZ, RZ, 0x7fffffff ;  /* 0x7fffffffff038424 */ /* 0x000fe200078e00ff */
[----:B------:R-:W-:Y:S06]  /*0e30*/  @!P0 BRA `(.L_x_18) ;  /* 0x0000000000348947 */ /* 0x000fec0003800000 */
[----:B------:R-:W-:-:S13]  /*0e40*/  FSETP.GTU.FTZ.AND P0, PT, |R2|, +INF , PT ;  /* 0x7f8000000200780b */ /* 0x000fda0003f1c200 */
[----:B------:R-:W-:Y:S01]  /*0e50*/  @P0 FADD.FTZ R3, R2, 1 ;  /* 0x3f80000002030421 */ /* 0x000fe20000010000 */
[----:B------:R-:W-:Y:S06]  /*0e60*/  @P0 BRA `(.L_x_18) ;  /* 0x0000000000280947 */ /* 0x000fec0003800000 */
[----:B------:R-:W-:-:S13]  /*0e70*/  FSETP.NEU.FTZ.AND P0, PT, |R2|, +INF , PT ;  /* 0x7f8000000200780b */ /* 0x000fda0003f1d200 */
[----:B------:R-:W-:-:S04]  /*0e80*/  @P0 FFMA R18, R2, 1.84467440737095516160e+19, RZ ;  /* 0x5f80000002120823 */ /* 0x000fc800000000ff */
[----:B------:R-:W0:Y:S02]  /*0e90*/  @P0 MUFU.RSQ R3, R18 ;  /* 0x0000001200030308 */ /* 0x000e240000001400 */
[----:B0-----:R-:W-:Y:S01]  /*0ea0*/  @P0 FMUL.FTZ R23, R18, R3 ;  /* 0x0000000312170220 */ /* 0x001fe20000410000 */
[----:B------:R-:W-:Y:S01]  /*0eb0*/  @P0 FMUL.FTZ R24, R3, 0.5 ;  /* 0x3f00000003180820 */ /* 0x000fe20000410000 */
[----:B------:R-:W-:Y:S02]  /*0ec0*/  @!P0 MOV R3, R2 ;  /* 0x0000000200038202 */ /* 0x000fe40000000f00 */
[----:B------:R-:W-:-:S04]  /*0ed0*/  @P0 FADD.FTZ R22, -R23, -RZ ;  /* 0x800000ff17160221 */ /* 0x000fc80000010100 */
[----:B------:R-:W-:-:S04]  /*0ee0*/  @P0 FFMA R22, R23, R22, R18 ;  /* 0x0000001617160223 */ /* 0x000fc80000000012 */
[----:B------:R-:W-:-:S04]  /*0ef0*/  @P0 FFMA R22, R22, R24, R23 ;  /* 0x0000001816160223 */ /* 0x000fc80000000017 */
[----:B------:R-:W-:-:S07]  /*0f00*/  @P0 FMUL.FTZ R3, R22, 2.3283064365386962891e-10 ;  /* 0x2f80000016030820 */ /* 0x000fce0000410000 */
.L_x_18:
[----:B------:R-:W-:Y:S01]  /*0f10*/  MOV R18, R3 ;  /* 0x0000000300127202 */ /* 0x000fe20000000f00 */
[----:B------:R-:W-:Y:S02]  /*0f20*/  HFMA2 R3, -RZ, RZ, 0, 0 ;  /* 0x00000000ff037431 */ /* 0x000fe400000001ff */
[----:B------:R-:W-:-:S04]  /*0f30*/  IMAD.MOV.U32 R2, RZ, RZ, R25 ;  /* 0x000000ffff027224 */ /* 0x000fc800078e0019 */
[----:B------:R-:W-:Y:S05]  /*0f40*/  RET.REL.NODEC R2 `(_Z15BlackScholesGPUPfS_S_S_S_ffi) ;  /* 0xfffffff0022c7950 */ /* 0x000fea0003c3ffff */
        .weak           $__internal_2_$__cuda_sm3x_div_rn_noftz_f32_slowpath
        .type           $__internal_2_$__cuda_sm3x_div_rn_noftz_f32_slowpath,@function
        .size           $__internal_2_$__cuda_sm3x_div_rn_noftz_f32_slowpath,(.L_x_31 - $__internal_2_$__cuda_sm3x_div_rn_noftz_f32_slowpath)
$__internal_2_$__cuda_sm3x_div_rn_noftz_f32_slowpath:
[----:B------:R-:W-:Y:S01]  /*0f50*/  SHF.R.U32.HI R20, RZ, 0x17, R3 ;  /* 0x00000017ff147819 */ /* 0x000fe20000011603 */
[----:B------:R-:W-:Y:S01]  /*0f60*/  BSSY.RECONVERGENT B1, `(.L_x_19) ;  /* 0x0000062000017945 */ /* 0x000fe20003800200 */
[----:B------:R-:W-:Y:S02]  /*0f70*/  SHF.R.U32.HI R25, RZ, 0x17, R2 ;  /* 0x00000017ff197819 */ /* 0x000fe40000011602 */
[----:B------:R-:W-:Y:S02]  /*0f80*/  LOP3.LUT R20, R20, 0xff, RZ, 0xc0, !PT ;  /* 0x000000ff14147812 */ /* 0x000fe400078ec0ff */
[----:B------:R-:W-:Y:S02]  /*0f90*/  LOP3.LUT R25, R25, 0xff, RZ, 0xc0, !PT ;  /* 0x000000ff19197812 */ /* 0x000fe400078ec0ff */
[----:B------:R-:W-:-:S03]  /*0fa0*/  IADD3 R26, PT, PT, R20, -0x1, RZ ;  /* 0xffffffff141a7810 */ /* 0x000fc60007ffe0ff */
[----:B------:R-:W-:Y:S01]  /*0fb0*/  VIADD R24, R25, 0xffffffff ;  /* 0xffffffff19187836 */ /* 0x000fe20000000000 */
[----:B------:R-:W-:-:S04]  /*0fc0*/  ISETP.GT.U32.AND P0, PT, R26, 0xfd, PT ;  /* 0x000000fd1a00780c */ /* 0x000fc80003f04070 */
[----:B------:R-:W-:-:S13]  /*0fd0*/  ISETP.GT.U32.OR P0, PT, R24, 0xfd, P0 ;  /* 0x000000fd1800780c */ /* 0x000fda0000704470 */
[----:B------:R-:W-:Y:S01]  /*0fe0*/  @!P0 MOV R23, RZ ;  /* 0x000000ff00178202 */ /* 0x000fe20000000f00 */
[----:B------:R-:W-:Y:S06]  /*0ff0*/  @!P0 BRA `(.L_x_20) ;  /* 0x00000000005c8947 */ /* 0x000fec0003800000 */
[----:B------:R-:W-:Y:S02]  /*1000*/  FSETP.GTU.FTZ.AND P0, PT, |R2|, +INF , PT ;  /* 0x7f8000000200780b */ /* 0x000fe40003f1c200 */
[----:B------:R-:W-:-:S04]  /*1010*/  FSETP.GTU.FTZ.AND P1, PT, |R3|, +INF , PT ;  /* 0x7f8000000300780b */ /* 0x000fc80003f3c200 */
[----:B------:R-:W-:-:S13]  /*1020*/  PLOP3.LUT P0, PT, P0, P1, PT, 0xf8, 0x8f ;  /* 0x00000000008f781c */ /* 0x000fda0000703f70 */
[----:B------:R-:W-:Y:S05]  /*1030*/  @P0 BRA `(.L_x_21) ;  /* 0x00000004004c0947 */ /* 0x000fea0003800000 */
[----:B------:R-:W-:-:S13]  /*1040*/  LOP3.LUT P0, RZ, R3, 0x7fffffff, R2, 0xc8, !PT ;  /* 0x7fffffff03ff7812 */ /* 0x000fda000780c802 */
[----:B------:R-:W-:Y:S05]  /*1050*/  @!P0 BRA `(.L_x_22) ;  /* 0x00000004003c8947 */ /* 0x000fea0003800000 */
[C---:B------:R-:W-:Y:S02]  /*1060*/  FSETP.NEU.FTZ.AND P1, PT, |R2|.reuse, +INF , PT ;  /* 0x7f8000000200780b */ /* 0x040fe40003f3d200 */
[----:B------:R-:W-:Y:S02]  /*1070*/  FSETP.NEU.FTZ.AND P2, PT, |R3|, +INF , PT ;  /* 0x7f8000000300780b */ /* 0x000fe40003f5d200 */
[----:B------:R-:W-:-:S11]  /*1080*/  FSETP.NEU.FTZ.AND P0, PT, |R2|, +INF , PT ;  /* 0x7f8000000200780b */ /* 0x000fd60003f1d200 */
[----:B------:R-:W-:Y:S05]  /*1090*/  @!P2 BRA !P1, `(.L_x_22) ;  /* 0x00000004002ca947 */ /* 0x000fea0004800000 */
[----:B------:R-:W-:-:S04]  /*10a0*/  LOP3.LUT P1, RZ, R2, 0x7fffffff, RZ, 0xc0, !PT ;  /* 0x7fffffff02ff7812 */ /* 0x000fc8000782c0ff */
[----:B------:R-:W-:-:S13]  /*10b0*/  PLOP3.LUT P1, PT, P2, P1, PT, 0x2f, 0xf2 ;  /* 0x0000000000f2781c */ /* 0x000fda0001722577 */
[----:B------:R-:W-:Y:S05]  /*10c0*/  @P1 BRA `(.L_x_23) ;  /* 0x0000000400181947 */ /* 0x000fea0003800000 */
[----:B------:R-:W-:-:S04]  /*10d0*/  LOP3.LUT P1, RZ, R3, 0x7fffffff, RZ, 0xc0, !PT ;  /* 0x7fffffff03ff7812 */ /* 0x000fc8000782c0ff */
[----:B------:R-:W-:-:S13]  /*10e0*/  PLOP3.LUT P0, PT, P0, P1, PT, 0x2f, 0xf2 ;  /* 0x0000000000f2781c */ /* 0x000fda0000702577 */
[----:B------:R-:W-:Y:S05]  /*10f0*/  @P0 BRA `(.L_x_24) ;  /* 0x0000000400000947 */ /* 0x000fea0003800000 */
[----:B------:R-:W-:Y:S02]  /*1100*/  ISETP.GE.AND P0, PT, R24, RZ, PT ;  /* 0x000000ff1800720c */ /* 0x000fe40003f06270 */
[----:B------:R-:W-:-:S11]  /*1110*/  ISETP.GE.AND P1, PT, R26, RZ, PT ;  /* 0x000000ff1a00720c */ /* 0x000fd60003f26270 */
[----:B------:R-:W-:Y:S01]  /*1120*/  @P0 MOV R23, RZ ;  /* 0x000000ff00170202 */ /* 0x000fe20000000f00 */
[----:B------:R-:W-:Y:S02]  /*1130*/  @!P0 IMAD.MOV.U32 R23, RZ, RZ, -0x40 ;  /* 0xffffffc0ff178424 */ /* 0x000fe400078e00ff */
[----:B------:R-:W-:Y:S01]  /*1140*/  @!P0 FFMA R2, R2, 1.84467440737095516160e+19, RZ ;  /* 0x5f80000002028823 */ /* 0x000fe200000000ff */
[----:B------:R-:W-:Y:S02]  /*1150*/  @!P1 FFMA R3, R3, 1.84467440737095516160e+19, RZ ;  /* 0x5f80000003039823 */ /* 0x000fe400000000ff */
[----:B------:R-:W-:-:S07]  /*1160*/  @!P1 IADD3 R23, PT, PT, R23, 0x40, RZ ;  /* 0x0000004017179810 */ /* 0x000fce0007ffe0ff */
.L_x_20:
[----:B------:R-:W-:Y:S01]  /*1170*/  LEA R24, R20, 0xc0800000, 0x17 ;  /* 0xc080000014187811 */ /* 0x000fe200078eb8ff */
[----:B------:R-:W-:Y:S01]  /*1180*/  VIADD R25, R25, 0xffffff81 ;  /* 0xffffff8119197836 */ /* 0x000fe20000000000 */
[----:B------:R-:W-:Y:S02]  /*1190*/  BSSY.RECONVERGENT B2, `(.L_x_25) ;  /* 0x0000035000027945 */ /* 0x000fe40003800200 */
[----:B------:R-:W-:Y:S01]  /*11a0*/  IADD3 R26, PT, PT, -R24, R3, RZ ;  /* 0x00000003181a7210 */ /* 0x000fe20007ffe1ff */
[----:B------:R-:W-:-:S03]  /*11b0*/  IMAD R2, R25, -0x800000, R2 ;  /* 0xff80000019027824 */ /* 0x000fc600078e0202 */
[----:B------:R0:W1:Y:S01]  /*11c0*/  MUFU.RCP R24, R26 ;  /* 0x0000001a00187308 */ /* 0x0000620000001000 */
[----:B------:R-:W-:Y:S01]  /*11d0*/  FADD.FTZ R3, -R26, -RZ ;  /* 0x800000ff1a037221 */ /* 0x000fe20000010100 */
[----:B0-----:R-:W-:-:S04]  /*11e0*/  IADD3 R26, PT, PT, R25, 0x7f, -R20 ;  /* 0x0000007f191a7810 */ /* 0x001fc80007ffe814 */
[----:B------:R-:W-:Y:S01]  /*11f0*/  IADD3 R26, PT, PT, R26, R23, RZ ;  /* 0x000000171a1a7210 */ /* 0x000fe20007ffe0ff */
[----:B-1----:R-:W-:-:S04]  /*1200*/  FFMA R27, R24, R3, 1 ;  /* 0x3f800000181b7423 */ /* 0x002fc80000000003 */
[----:B------:R-:W-:-:S04]  /*1210*/  FFMA R24, R24, R27, R24 ;  /* 0x0000001b18187223 */ /* 0x000fc80000000018 */
[----:B------:R-:W-:-:S04]  /*1220*/  FFMA R27, R2, R24, RZ ;  /* 0x00000018021b7223 */ /* 0x000fc800000000ff */
[----:B------:R-:W-:-:S04]  /*1230*/  FFMA R28, R3, R27, R2 ;  /* 0x0000001b031c7223 */ /* 0x000fc80000000002 */
[----:B------:R-:W-:-:S04]  /*1240*/  FFMA R27, R24, R28, R27 ;  /* 0x0000001c181b7223 */ /* 0x000fc8000000001b */
[----:B------:R-:W-:-:S04]  /*1250*/  FFMA R2, R3, R27, R2 ;  /* 0x0000001b03027223 */ /* 0x000fc80000000002 */
[----:B------:R-:W-:-:S05]  /*1260*/  FFMA R3, R24, R2, R27 ;  /* 0x0000000218037223 */ /* 0x000fca000000001b */
[----:B------:R-:W-:-:S04]  /*1270*/  SHF.R.U32.HI R20, RZ, 0x17, R3 ;  /* 0x00000017ff147819 */ /* 0x000fc80000011603 */
[----:B------:R-:W-:-:S04]  /*1280*/  LOP3.LUT R20, R20, 0xff, RZ, 0xc0, !PT ;  /* 0x000000ff14147812 */ /* 0x000fc800078ec0ff */
[----:B------:R-:W-:-:S05]  /*1290*/  IADD3 R20, PT, PT, R20, R26, RZ ;  /* 0x0000001a14147210 */ /* 0x000fca0007ffe0ff */
[----:B------:R-:W-:-:S05]  /*12a0*/  VIADD R23, R20, 0xffffffff ;  /* 0xffffffff14177836 */ /* 0x000fca0000000000 */
[----:B------:R-:W-:-:S13]  /*12b0*/  ISETP.GE.U32.AND P0, PT, R23, 0xfe, PT ;  /* 0x000000fe1700780c */ /* 0x000fda0003f06070 */
[----:B------:R-:W-:Y:S05]  /*12c0*/  @!P0 BRA `(.L_x_26) ;  /* 0x0000000000808947 */ /* 0x000fea0003800000 */
[----:B------:R-:W-:-:S13]  /*12d0*/  ISETP.GT.AND P0, PT, R20, 0xfe, PT ;  /* 0x000000fe1400780c */ /* 0x000fda0003f04270 */
[----:B------:R-:W-:Y:S05]  /*12e0*/  @P0 BRA `(.L_x_27) ;  /* 0x00000000006c0947 */ /* 0x000fea0003800000 */
[----:B------:R-:W-:-:S13]  /*12f0*/  ISETP.GE.AND P0, PT, R20, 0x1, PT ;  /* 0x000000011400780c */ /* 0x000fda0003f06270 */
[----:B------:R-:W-:Y:S05]  /*1300*/  @P0 BRA `(.L_x_28) ;  /* 0x0000000000740947 */ /* 0x000fea0003800000 */
[----:B------:R-:W-:Y:S02]  /*1310*/  ISETP.GE.AND P0, PT, R20, -0x18, PT ;  /* 0xffffffe81400780c */ /* 0x000fe40003f06270 */
[----:B------:R-:W-:-:S11]  /*1320*/  LOP3.LUT R3, R3, 0x80000000, RZ, 0xc0, !PT ;  /* 0x8000000003037812 */ /* 0x000fd600078ec0ff */
[----:B------:R-:W-:Y:S05]  /*1330*/  @!P0 BRA `(.L_x_28) ;  /* 0x0000000000688947 */ /* 0x000fea0003800000 */
[-CC-:B------:R-:W-:Y:S01]  /*1340*/  FFMA.RZ R23, R24, R2.reuse, R27.reuse ;  /* 0x0000000218177223 */ /* 0x180fe2000000c01b */
[C---:B------:R-:W-:Y:S02]  /*1350*/  ISETP.NE.AND P2, PT, R20.reuse, RZ, PT ;  /* 0x000000ff1400720c */ /* 0x040fe40003f45270 */
[----:B------:R-:W-:Y:S02]  /*1360*/  ISETP.NE.AND P1, PT, R20, RZ, PT ;  /* 0x000000ff1400720c */ /* 0x000fe40003f25270 */
[----:B------:R-:W-:Y:S01]  /*1370*/  LOP3.LUT R25, R23, 0x7fffff, RZ, 0xc0, !PT ;  /* 0x007fffff17197812 */ /* 0x000fe200078ec0ff */
[CCC-:B------:R-:W-:Y:S01]  /*1380*/  FFMA.RP R23, R24.reuse, R2.reuse, R27.reuse ;  /* 0x0000000218177223 */ /* 0x1c0fe2000000801b */
[----:B------:R-:W-:Y:S01]  /*1390*/  FFMA.RM R2, R24, R2, R27 ;  /* 0x0000000218027223 */ /* 0x000fe2000000401b */
[----:B------:R-:W-:Y:S02]  /*13a0*/  IADD3 R24, PT, PT, R20, 0x20, RZ ;  /* 0x0000002014187810 */ /* 0x000fe40007ffe0ff */
[----:B------:R-:W-:-:S02]  /*13b0*/  LOP3.LUT R25, R25, 0x800000, RZ, 0xfc, !PT ;  /* 0x0080000019197812 */ /* 0x000fc400078efcff */
[----:B------:R-:W-:Y:S02]  /*13c0*/  IADD3 R20, PT, PT, -R20, RZ, RZ ;  /* 0x000000ff14147210 */ /* 0x000fe40007ffe1ff */
[----:B------:R-:W-:Y:S02]  /*13d0*/  SHF.L.U32 R24, R25, R24, RZ ;  /* 0x0000001819187219 */ /* 0x000fe400000006ff */
[----:B------:R-:W-:Y:S02]  /*13e0*/  FSETP.NEU.FTZ.AND P0, PT, R23, R2, PT ;  /* 0x000000021700720b */ /* 0x000fe40003f1d000 */
[----:B------:R-:W-:Y:S02]  /*13f0*/  SEL R2, R20, RZ, P2 ;  /* 0x000000ff14027207 */ /* 0x000fe40001000000 */
[----:B------:R-:W-:Y:S02]  /*1400*/  ISETP.NE.AND P1, PT, R24, RZ, P1 ;  /* 0x000000ff1800720c */ /* 0x000fe40000f25270 */
[----:B------:R-:W-:-:S02]  /*1410*/  SHF.R.U32.HI R2, RZ, R2, R25 ;  /* 0x00000002ff027219 */ /* 0x000fc40000011619 */
[----:B------:R-:W-:Y:S02]  /*1420*/  PLOP3.LUT P0, PT, P0, P1, PT, 0xf8, 0x8f ;  /* 0x00000000008f781c */ /* 0x000fe40000703f70 */
[----:B------:R-:W-:Y:S02]  /*1430*/  SHF.R.U32.HI R23, RZ, 0x1, R2 ;  /* 0x00000001ff177819 */ /* 0x000fe40000011602 */
[----:B------:R-:W-:-:S04]  /*1440*/  SEL R20, RZ, 0x1, !P0 ;  /* 0x00000001ff147807 */ /* 0x000fc80004000000 */
[----:B------:R-:W-:-:S04]  /*1450*/  LOP3.LUT R25, R20, 0x1, R23, 0xf8, !PT ;  /* 0x0000000114197812 */ /* 0x000fc800078ef817 */
[----:B------:R-:W-:-:S04]  /*1460*/  LOP3.LUT R2, R25, R2, RZ, 0xc0, !PT ;  /* 0x0000000219027212 */ /* 0x000fc800078ec0ff */
[----:B------:R-:W-:-:S04]  /*1470*/  IADD3 R2, PT, PT, R23, R2, RZ ;  /* 0x0000000217027210 */ /* 0x000fc80007ffe0ff */
[----:B------:R-:W-:Y:S01]  /*1480*/  LOP3.LUT R3, R2, R3, RZ, 0xfc, !PT ;  /* 0x0000000302037212 */ /* 0x000fe200078efcff */
[----:B------:R-:W-:Y:S06]  /*1490*/  BRA `(.L_x_28) ;  /* 0x0000000000107947 */ /* 0x000fec0003800000 */
.L_x_27:
[----:B------:R-:W-:-:S04]  /*14a0*/  LOP3.LUT R3, R3, 0x80000000, RZ, 0xc0, !PT ;  /* 0x8000000003037812 */ /* 0x000fc800078ec0ff */
[----:B------:R-:W-:Y:S01]  /*14b0*/  LOP3.LUT R3, R3, 0x7f800000, RZ, 0xfc, !PT ;  /* 0x7f80000003037812 */ /* 0x000fe200078efcff */
[----:B------:R-:W-:Y:S06]  /*14c0*/  BRA `(.L_x_28) ;  /* 0x0000000000047947 */ /* 0x000fec0003800000 */
.L_x_26:
[----:B------:R-:W-:-:S07]  /*14d0*/  IMAD R3, R26, 0x800000, R3 ;  /* 0x008000001a037824 */ /* 0x000fce00078e0203 */
.L_x_28:
[----:B------:R-:W-:Y:S05]  /*14e0*/  BSYNC.RECONVERGENT B2 ;  /* 0x0000000000027941 */ /* 0x000fea0003800200 */
.L_x_25:
[----:B------:R-:W-:Y:S05]  /*14f0*/  BRA `(.L_x_29) ;  /* 0x0000000000207947 */ /* 0x000fea0003800000 */
.L_x_24:
[----:B------:R-:W-:-:S04]  /*1500*/  LOP3.LUT R3, R3, 0x80000000, R2, 0x48, !PT ;  /* 0x8000000003037812 */ /* 0x000fc800078e4802 */
[----:B------:R-:W-:Y:S01]  /*1510*/  LOP3.LUT R3, R3, 0x7f800000, RZ, 0xfc, !PT ;  /* 0x7f80000003037812 */ /* 0x000fe200078efcff */
[----:B------:R-:W-:Y:S06]  /*1520*/  BRA `(.L_x_29) ;  /* 0x0000000000147947 */ /* 0x000fec0003800000 */
.L_x_23:
[----:B------:R-:W-:Y:S01]  /*1530*/  LOP3.LUT R3, R3, 0x80000000, R2, 0x48, !PT ;  /* 0x8000000003037812 */ /* 0x000fe200078e4802 */
[----:B------:R-:W-:Y:S06]  /*1540*/  BRA `(.L_x_29) ;  /* 0x00000000000c7947 */ /* 0x000fec0003800000 */
.L_x_22:
[----:B------:R-:W0:Y:S01]  /*1550*/  MUFU.RSQ R3, -QNAN ;  /* 0xffc0000000037908 */ /* 0x000e220000001400 */
[----:B------:R-:W-:Y:S05]  /*1560*/  BRA `(.L_x_29) ;  /* 0x0000000000047947 */ /* 0x000fea0003800000 */
.L_x_21:
[----:B------:R-:W-:-:S07]  /*1570*/  FADD.FTZ R3, R2, R3 ;  /* 0x0000000302037221 */ /* 0x000fce0000010000 */
.L_x_29:
[----:B------:R-:W-:Y:S05]  /*1580*/  BSYNC.RECONVERGENT B1 ;  /* 0x0000000000017941 */ /* 0x000fea0003800200 */
.L_x_19:
[----:B0-----:R-:W-:Y:S01]  /*1590*/  MOV R20, R3 ;  /* 0x0000000300147202 */ /* 0x001fe20000000f00 */
[----:B------:R-:W-:Y:S01]  /*15a0*/  HFMA2 R3, -RZ, RZ, 0, 0 ;  /* 0x00000000ff037431 */ /* 0x000fe200000001ff */
[----:B------:R-:W-:-:S04]  /*15b0*/  MOV R2, R22 ;  /* 0x0000001600027202 */ /* 0x000fc80000000f00 */
[----:B------:R-:W-:Y:S05]  /*15c0*/  RET.REL.NODEC R2 `(_Z15BlackScholesGPUPfS_S_S_S_ffi) ;  /* 0xffffffe8028c7950 */ /* 0x000fea0003c3ffff */
.L_x_30:
[----:B------:R-:W-:-:S00]  /*15d0*/  BRA `(.L_x_30) ;  /* 0xfffffffc00fc7947 */ /* 0x000fc0000383ffff */
[----:B------:R-:W-:-:S00]  /*15e0*/  NOP ;  /* 0x0000000000007918 */ /* 0x000fc00000000000 */
        /* <DEDUP_REMOVED lines=9> */
.L_x_31:


//--------------------- .nv.shared.reserved.0     --------------------------
	.section	.nv.shared.reserved.0,"aw",@nobits
	.weak		__nv_reservedSMEM_offset_0_alias
	.size		__nv_reservedSMEM_offset_0_alias, 0, 64
	.other		__nv_reservedSMEM_offset_0_alias,@"STO_CUDA_RESERVED_SHARED STV_DEFAULT"
__nv_reservedSMEM_offset_0_alias:
	.zero		0
	.zero		64


//--------------------- .nv.constant0._Z15BlackScholesGPUPfS_S_S_S_ffi --------------------------
	.section	.nv.constant0._Z15BlackScholesGPUPfS_S_S_S_ffi,"a",@progbits
	.sectionflags	@""
	.align	4
.nv.constant0._Z15BlackScholesGPUPfS_S_S_S_ffi:
	.zero		948


//--------------------- SYMBOLS --------------------------

	.type		.nv.reservedSmem.offset0,@object
	.size		.nv.reservedSmem.offset0,0x4
